	.headerflags	@"EF_CUDA_TEXMODE_UNIFIED EF_CUDA_64BIT_ADDRESS EF_CUDA_ACCELERATORS EF_CUDA_SM90 EF_CUDA_VIRTUAL_SM(EF_CUDA_SM90)"
	.elftype	@"ET_EXEC"


//--------------------- .nv.info                  --------------------------
	.section	.nv.info,"",@"SHT_CUDA_INFO"
	.align	4


	//----- nvinfo : EIATTR_REGCOUNT
	.align		4
        /*0000*/ 	.byte	0x04, 0x2f
        /*0002*/ 	.short	(.L_1 - .L_0)
	.align		4
.L_0:
        /*0004*/ 	.word	index@(triton_poi_fused__unsafe_index_add_mul_sub_59)
        /*0008*/ 	.word	0x00000019


	//----- nvinfo : EIATTR_MIN_STACK_SIZE
	.align		4
.L_1:
        /*000c*/ 	.byte	0x04, 0x12
        /*000e*/ 	.short	(.L_3 - .L_2)
	.align		4
.L_2:
        /*0010*/ 	.word	index@(triton_poi_fused__unsafe_index_add_mul_sub_59)
        /*0014*/ 	.word	0x00000000


	//----- nvinfo : EIATTR_FRAME_SIZE
	.align		4
.L_3:
        /*0018*/ 	.byte	0x04, 0x11
        /*001a*/ 	.short	(.L_5 - .L_4)
	.align		4
.L_4:
        /*001c*/ 	.word	index@(triton_poi_fused__unsafe_index_add_mul_sub_59)
        /*0020*/ 	.word	0x00000000


	//----- nvinfo : EIATTR_MIN_STACK_SIZE
	.align		4
.L_5:
        /*0024*/ 	.byte	0x04, 0x12
        /*0026*/ 	.short	(.L_7 - .L_6)
	.align		4
.L_6:
        /*0028*/ 	.word	index@(triton_poi_fused__unsafe_index_add_mul_sub_59)
        /*002c*/ 	.word	0x00000000
.L_7:


//--------------------- .nv.info.triton_poi_fused__unsafe_index_add_mul_sub_59 --------------------------
	.section	.nv.info.triton_poi_fused__unsafe_index_add_mul_sub_59,"",@"SHT_CUDA_INFO"
	.sectionflags	@""
	.align	4


	//----- nvinfo : EIATTR_CUDA_API_VERSION
	.align		4
        /*0000*/ 	.byte	0x04, 0x37
        /*0002*/ 	.short	(.L_9 - .L_8)
.L_8:
        /*0004*/ 	.word	0x0000007c


	//----- nvinfo : EIATTR_KPARAM_INFO
	.align		4
.L_9:
        /*0008*/ 	.byte	0x04, 0x17
        /*000a*/ 	.short	(.L_11 - .L_10)
.L_10:
        /*000c*/ 	.word	0x00000000
        /*0010*/ 	.short	0x0006
        /*0012*/ 	.short	0x0030
        /*0014*/ 	.byte	0x00, 0xf0, 0x11, 0x00


	//----- nvinfo : EIATTR_KPARAM_INFO
	.align		4
.L_11:
        /*0018*/ 	.byte	0x04, 0x17
        /*001a*/ 	.short	(.L_13 - .L_12)
.L_12:
        /*001c*/ 	.word	0x00000000
        /*0020*/ 	.short	0x0005
        /*0022*/ 	.short	0x0028
        /*0024*/ 	.byte	0x00, 0xf4, 0x21, 0x00


	//----- nvinfo : EIATTR_KPARAM_INFO
	.align		4
.L_13:
        /*0028*/ 	.byte	0x04, 0x17
        /*002a*/ 	.short	(.L_15 - .L_14)
.L_14:
        /*002c*/ 	.word	0x00000000
        /*0030*/ 	.short	0x0004
        /*0032*/ 	.short	0x0020
        /*0034*/ 	.byte	0x00, 0xf4, 0x21, 0x00


	//----- nvinfo : EIATTR_KPARAM_INFO
	.align		4
.L_15:
        /*0038*/ 	.byte	0x04, 0x17
        /*003a*/ 	.short	(.L_17 - .L_16)
.L_16:
        /*003c*/ 	.word	0x00000000
        /*0040*/ 	.short	0x0003
        /*0042*/ 	.short	0x0018
        /*0044*/ 	.byte	0x00, 0xf4, 0x21, 0x00


	//----- nvinfo : EIATTR_KPARAM_INFO
	.align		4
.L_17:
        /*0048*/ 	.byte	0x04, 0x17
        /*004a*/ 	.short	(.L_19 - .L_18)
.L_18:
        /*004c*/ 	.word	0x00000000
        /*0050*/ 	.short	0x0002
        /*0052*/ 	.short	0x0010
        /*0054*/ 	.byte	0x00, 0xf4, 0x21, 0x00


	//----- nvinfo : EIATTR_KPARAM_INFO
	.align		4
.L_19:
        /*0058*/ 	.byte	0x04, 0x17
        /*005a*/ 	.short	(.L_21 - .L_20)
.L_20:
        /*005c*/ 	.word	0x00000000
        /*0060*/ 	.short	0x0001
        /*0062*/ 	.short	0x0008
        /*0064*/ 	.byte	0x00, 0xf4, 0x21, 0x00


	//----- nvinfo : EIATTR_KPARAM_INFO
	.align		4
.L_21:
        /*0068*/ 	.byte	0x04, 0x17
        /*006a*/ 	.short	(.L_23 - .L_22)
.L_22:
        /*006c*/ 	.word	0x00000000
        /*0070*/ 	.short	0x0000
        /*0072*/ 	.short	0x0000
        /*0074*/ 	.byte	0x00, 0xf4, 0x21, 0x00


	//----- nvinfo : EIATTR_SPARSE_MMA_MASK
	.align		4
.L_23:
        /*0078*/ 	.byte	0x03, 0x50
        /*007a*/ 	.short	0x0000


	//----- nvinfo : EIATTR_MAXREG_COUNT
	.align		4
        /*007c*/ 	.byte	0x03, 0x1b
        /*007e*/ 	.short	0x00ff


	//----- nvinfo : EIATTR_EXIT_INSTR_OFFSETS
	.align		4
        /*0080*/ 	.byte	0x04, 0x1c
        /*0082*/ 	.short	(.L_25 - .L_24)


	//   ....[0]....
.L_24:
        /*0084*/ 	.word	0x000004e0


	//----- nvinfo : EIATTR_REQNTID
	.align		4
.L_25:
        /*0088*/ 	.byte	0x04, 0x10
        /*008a*/ 	.short	(.L_27 - .L_26)
.L_26:
        /*008c*/ 	.word	0x00000080
        /*0090*/ 	.word	0x00000001
        /*0094*/ 	.word	0x00000001


	//----- nvinfo : EIATTR_CBANK_PARAM_SIZE
	.align		4
.L_27:
        /*0098*/ 	.byte	0x03, 0x19
        /*009a*/ 	.short	0x0034


	//----- nvinfo : EIATTR_PARAM_CBANK
	.align		4
        /*009c*/ 	.byte	0x04, 0x0a
        /*009e*/ 	.short	(.L_29 - .L_28)
	.align		4
.L_28:
        /*00a0*/ 	.word	index@(.nv.constant0.triton_poi_fused__unsafe_index_add_mul_sub_59)
        /*00a4*/ 	.short	0x0210
        /*00a6*/ 	.short	0x0034


	//----- nvinfo : EIATTR_SW_WAR
	.align		4
.L_29:
        /*00a8*/ 	.byte	0x04, 0x36
        /*00aa*/ 	.short	(.L_31 - .L_30)
.L_30:
        /*00ac*/ 	.word	0x00000008
.L_31:


//--------------------- .nv.callgraph             --------------------------
	.section	.nv.callgraph,"",@"SHT_CUDA_CALLGRAPH"
	.align	4
	.sectionentsize	8
	.align		4
        /*0000*/ 	.word	0x00000000
	.align		4
        /*0004*/ 	.word	0xffffffff
	.align		4
        /*0008*/ 	.word	0x00000000
	.align		4
        /*000c*/ 	.word	0xfffffffe
	.align		4
        /*0010*/ 	.word	0x00000000
	.align		4
        /*0014*/ 	.word	0xfffffffd
	.align		4
        /*0018*/ 	.word	0x00000000
	.align		4
        /*001c*/ 	.word	0xfffffffc


//--------------------- .text.triton_poi_fused__unsafe_index_add_mul_sub_59 --------------------------
	.section	.text.triton_poi_fused__unsafe_index_add_mul_sub_59,"ax",@progbits
	.align	128
        .global         triton_poi_fused__unsafe_index_add_mul_sub_59
        .type           triton_poi_fused__unsafe_index_add_mul_sub_59,@function
        .size           triton_poi_fused__unsafe_index_add_mul_sub_59,(.L_x_1 - triton_poi_fused__unsafe_index_add_mul_sub_59)
        .other          triton_poi_fused__unsafe_index_add_mul_sub_59,@"STO_CUDA_ENTRY STV_DEFAULT"
triton_poi_fused__unsafe_index_add_mul_sub_59:
.text.triton_poi_fused__unsafe_index_add_mul_sub_59:
[----:B------:R-:W-:Y:S01]  /*0000*/  LDC R1, c[0x0][0x28] ;  /* 0x00000a00ff017b82 */ /* 0x000fe20000000800 */
[----:B------:R-:W1:Y:S07]  /*0010*/  S2R R0, SR_TID.X ;  /* 0x0000000000007919 */ /* 0x000e6e0000002100 */
[----:B------:R-:W2:Y:S01]  /*0020*/  LDC.64 R14, c[0x0][0x210] ;  /* 0x00008400ff0e7b82 */ /* 0x000ea20000000a00 */
[----:B------:R-:W-:Y:S01]  /*0030*/  ULDC.64 UR4, c[0x0][0x208] ;  /* 0x0000820000047ab9 */ /* 0x000fe20000000a00 */
[----:B------:R-:W-:Y:S01]  /*0040*/  ULDC.64 UR6, c[0x0][0x220] ;  /* 0x0000880000067ab9 */ /* 0x000fe20000000a00 */
[----:B------:R-:W3:Y:S05]  /*0050*/  S2R R3, SR_CTAID.X ;  /* 0x0000000000037919 */ /* 0x000eea0000002500 */
[----:B------:R-:W4:Y:S01]  /*0060*/  LDC.64 R8, c[0x0][0x218] ;  /* 0x00008600ff087b82 */ /* 0x000f220000000a00 */
[----:B-1----:R-:W-:-:S05]  /*0070*/  IMAD.SHL.U32 R0, R0, 0x2, RZ ;  /* 0x0000000200007824 */ /* 0x002fca00078e00ff */
[----:B------:R-:W-:-:S05]  /*0080*/  LOP3.LUT R0, R0, 0xfe, RZ, 0xc0, !PT ;  /* 0x000000fe00007812 */ /* 0x000fca00078ec0ff */
[----:B---3--:R-:W-:-:S05]  /*0090*/  IMAD R0, R3, 0x100, R0 ;  /* 0x0000010003007824 */ /* 0x008fca00078e0200 */
[----:B------:R-:W-:-:S04]  /*00a0*/  SHF.R.S32.HI R5, RZ, 0x1f, R0 ;  /* 0x0000001fff057819 */ /* 0x000fc80000011400 */
[----:B------:R-:W-:-:S04]  /*00b0*/  LEA.HI R2, R5, R0, RZ, 0x3 ;  /* 0x0000000005027211 */ /* 0x000fc800078f18ff */
[----:B------:R-:W-:Y:S02]  /*00c0*/  SHF.R.S32.HI R4, RZ, 0x3, R2 ;  /* 0x00000003ff047819 */ /* 0x000fe40000011402 */
[----:B------:R-:W-:Y:S02]  /*00d0*/  LOP3.LUT R7, R2, 0xfffffff8, RZ, 0xc0, !PT ;  /* 0xfffffff802077812 */ /* 0x000fe400078ec0ff */
[----:B------:R-:W-:-:S04]  /*00e0*/  LEA.HI R5, R4, R4, RZ, 0x3 ;  /* 0x0000000404057211 */ /* 0x000fc800078f18ff */
[----:B------:R-:W-:-:S05]  /*00f0*/  LOP3.LUT R5, R5, 0xfffffff8, RZ, 0xc0, !PT ;  /* 0xfffffff805057812 */ /* 0x000fca00078ec0ff */
[----:B------:R-:W-:-:S04]  /*0100*/  IMAD.IADD R5, R4, 0x1, -R5 ;  /* 0x0000000104057824 */ /* 0x000fc800078e0a05 */
[----:B--2---:R-:W-:Y:S02]  /*0110*/  IMAD.WIDE R14, R5, 0x8, R14 ;  /* 0x00000008050e7825 */ /* 0x004fe400078e020e */
[----:B------:R-:W1:Y:S04]  /*0120*/  LDC.64 R4, c[0x0][0x228] ;  /* 0x00008a00ff047b82 */ /* 0x000e680000000a00 */
[----:B------:R-:W2:Y:S01]  /*0130*/  LDG.E.EL.64 R14, desc[UR4][R14.64] ;  /* 0x000000040e0e7981 */ /* 0x000ea2000c2e1b00 */
[----:B------:R-:W-:-:S04]  /*0140*/  IMAD.IADD R12, R0, 0x1, -R7 ;  /* 0x00000001000c7824 */ /* 0x000fc800078e0a07 */
[----:B----4-:R-:W-:-:S06]  /*0150*/  IMAD.WIDE R8, R12, 0x8, R8 ;  /* 0x000000080c087825 */ /* 0x010fcc00078e0208 */
[----:B------:R-:W3:Y:S01]  /*0160*/  LDG.E.EL.128 R8, desc[UR4][R8.64] ;  /* 0x0000000408087981 */ /* 0x000ee2000c2e1d00 */
[----:B-1----:R-:W-:-:S06]  /*0170*/  IMAD.WIDE R4, R12, 0x8, R4 ;  /* 0x000000080c047825 */ /* 0x002fcc00078e0204 */
[----:B------:R-:W4:Y:S01]  /*0180*/  LDG.E.EL.128 R4, desc[UR4][R4.64] ;  /* 0x0000000404047981 */ /* 0x000f22000c2e1d00 */
[----:B------:R-:W-:-:S04]  /*0190*/  SHF.R.S32.HI R3, RZ, 0x17, R3 ;  /* 0x00000017ff037819 */ /* 0x000fc80000011403 */
[----:B------:R-:W-:-:S04]  /*01a0*/  SGXT R3, R3, 0x1 ;  /* 0x000000010303781a */ /* 0x000fc80000000200 */
[----:B------:R-:W-:Y:S02]  /*01b0*/  LEA.HI R3, R3, R0, RZ, 0x6 ;  /* 0x0000000003037211 */ /* 0x000fe400078f30ff */
[----:B--2---:R-:W-:-:S04]  /*01c0*/  SHF.R.U32.HI R13, RZ, 0x1d, R15 ;  /* 0x0000001dff0d7819 */ /* 0x004fc8000001160f */
[----:B------:R-:W-:-:S04]  /*01d0*/  LOP3.LUT R13, R13, 0x4, RZ, 0xc0, !PT ;  /* 0x000000040d0d7812 */ /* 0x000fc800078ec0ff */
[----:B------:R-:W-:Y:S02]  /*01e0*/  IADD3 R16, P0, R14, R13, RZ ;  /* 0x0000000d0e107210 */ /* 0x000fe40007f1e0ff */
[----:B---3--:R-:W-:-:S03]  /*01f0*/  SHF.R.U32.HI R19, RZ, 0x1b, R9 ;  /* 0x0000001bff137819 */ /* 0x008fc60000011609 */
[----:B------:R-:W-:Y:S01]  /*0200*/  IMAD.X R13, RZ, RZ, R15, P0 ;  /* 0x000000ffff0d7224 */ /* 0x000fe200000e060f */
[----:B------:R-:W-:Y:S01]  /*0210*/  LEA R2, P0, R8, UR6, 0x2 ;  /* 0x0000000608027c11 */ /* 0x000fe2000f8010ff */
[----:B------:R-:W-:Y:S01]  /*0220*/  IMAD.SHL.U32 R14, R16, 0x10, RZ ;  /* 0x00000010100e7824 */ /* 0x000fe200078e00ff */
[----:B------:R-:W-:Y:S02]  /*0230*/  SHF.R.U32.HI R15, RZ, 0x1b, R11 ;  /* 0x0000001bff0f7819 */ /* 0x000fe4000001160b */
[----:B------:R-:W-:Y:S02]  /*0240*/  LEA R17, P1, R10, UR6, 0x2 ;  /* 0x000000060a117c11 */ /* 0x000fe4000f8210ff */
[----:B------:R-:W-:Y:S02]  /*0250*/  LEA.HI.X R18, R8, UR7, R9, 0x2, P0 ;  /* 0x0000000708127c11 */ /* 0x000fe400080f1409 */
[----:B------:R-:W-:Y:S02]  /*0260*/  SHF.L.U64.HI R13, R16, 0x4, R13 ;  /* 0x00000004100d7819 */ /* 0x000fe4000001020d */
[----:B------:R-:W-:-:S02]  /*0270*/  LOP3.LUT R15, R15, 0x10, RZ, 0xc0, !PT ;  /* 0x000000100f0f7812 */ /* 0x000fc400078ec0ff */
[----:B----4-:R-:W-:Y:S02]  /*0280*/  LEA R9, P4, R4, UR6, 0x2 ;  /* 0x0000000604097c11 */ /* 0x010fe4000f8810ff */
[----:B------:R-:W-:Y:S02]  /*0290*/  LEA.HI.X R16, R10, UR7, R11, 0x2, P1 ;  /* 0x000000070a107c11 */ /* 0x000fe400088f140b */
[--C-:B------:R-:W-:Y:S02]  /*02a0*/  SHF.R.U32.HI R11, RZ, 0x1b, R5.reuse ;  /* 0x0000001bff0b7819 */ /* 0x100fe40000011605 */
[----:B------:R-:W-:Y:S02]  /*02b0*/  LEA.HI.X R20, R4, UR7, R5, 0x2, P4 ;  /* 0x0000000704147c11 */ /* 0x000fe4000a0f1405 */
[----:B------:R-:W1:Y:S01]  /*02c0*/  LDC.64 R4, c[0x0][0x230] ;  /* 0x00008c00ff047b82 */ /* 0x000e620000000a00 */
[----:B------:R-:W-:Y:S02]  /*02d0*/  IADD3 R8, P2, P3, R14, R17, R15 ;  /* 0x000000110e087210 */ /* 0x000fe40007b5e00f */
[----:B------:R-:W-:-:S02]  /*02e0*/  LOP3.LUT R19, R19, 0x10, RZ, 0xc0, !PT ;  /* 0x0000001013137812 */ /* 0x000fc400078ec0ff */
[----:B------:R-:W-:Y:S02]  /*02f0*/  LEA R15, P4, R6, UR6, 0x2 ;  /* 0x00000006060f7c11 */ /* 0x000fe4000f8810ff */
[----:B------:R-:W-:Y:S02]  /*0300*/  SHF.R.U32.HI R10, RZ, 0x1b, R7 ;  /* 0x0000001bff0a7819 */ /* 0x000fe40000011607 */
[----:B------:R-:W-:Y:S02]  /*0310*/  LOP3.LUT R11, R11, 0x10, RZ, 0xc0, !PT ;  /* 0x000000100b0b7812 */ /* 0x000fe400078ec0ff */
[----:B------:R-:W-:Y:S02]  /*0320*/  IADD3 R2, P0, P1, R14, R2, R19 ;  /* 0x000000020e027210 */ /* 0x000fe4000791e013 */
[----:B------:R-:W-:Y:S02]  /*0330*/  LEA.HI.X R22, R6, UR7, R7, 0x2, P4 ;  /* 0x0000000706167c11 */ /* 0x000fe4000a0f1407 */
[----:B------:R-:W-:-:S02]  /*0340*/  LOP3.LUT R7, R10, 0x10, RZ, 0xc0, !PT ;  /* 0x000000100a077812 */ /* 0x000fc400078ec0ff */
[C---:B------:R-:W-:Y:S02]  /*0350*/  IADD3 R6, P4, P5, R14.reuse, R9, R11 ;  /* 0x000000090e067210 */ /* 0x040fe40007d9e00b */
[----:B------:R-:W-:Y:S02]  /*0360*/  SHF.R.S32.HI R11, RZ, 0x6, R3 ;  /* 0x00000006ff0b7819 */ /* 0x000fe40000011403 */
[----:B------:R-:W-:Y:S02]  /*0370*/  IADD3.X R3, R13, R18, RZ, P0, P1 ;  /* 0x000000120d037210 */ /* 0x000fe400007e24ff */
[----:B------:R-:W-:Y:S01]  /*0380*/  IADD3 R10, P0, P1, R14, R15, R7 ;  /* 0x0000000f0e0a7210 */ /* 0x000fe2000791e007 */
[----:B------:R-:W-:Y:S01]  /*0390*/  IMAD.SHL.U32 R15, R11, 0x10, RZ ;  /* 0x000000100b0f7824 */ /* 0x000fe200078e00ff */
[C---:B------:R-:W-:Y:S02]  /*03a0*/  IADD3.X R9, R13.reuse, R16, RZ, P2, P3 ;  /* 0x000000100d097210 */ /* 0x040fe400017e64ff */
[----:B------:R-:W-:Y:S01]  /*03b0*/  IADD3.X R7, R13, R20, RZ, P4, P5 ;  /* 0x000000140d077210 */ /* 0x000fe200027ea4ff */
[----:B------:R-:W-:Y:S01]  /*03c0*/  IMAD.WIDE R2, R15, 0x4, R2 ;  /* 0x000000040f027825 */ /* 0x000fe200078e0202 */
[----:B------:R-:W-:-:S03]  /*03d0*/  IADD3.X R11, R13, R22, RZ, P0, P1 ;  /* 0x000000160d0b7210 */ /* 0x000fc600007e24ff */
[C---:B------:R-:W-:Y:S02]  /*03e0*/  IMAD.WIDE R8, R15.reuse, 0x4, R8 ;  /* 0x000000040f087825 */ /* 0x040fe400078e0208 */
[----:B------:R-:W2:Y:S02]  /*03f0*/  LDG.E.EL R3, desc[UR4][R2.64] ;  /* 0x0000000402037981 */ /* 0x000ea4000c2e1900 */
[C---:B------:R-:W-:Y:S02]  /*0400*/  IMAD.WIDE R6, R15.reuse, 0x4, R6 ;  /* 0x000000040f067825 */ /* 0x040fe400078e0206 */
[----:B------:R-:W3:Y:S02]  /*0410*/  LDG.E.EL R8, desc[UR4][R8.64] ;  /* 0x0000000408087981 */ /* 0x000ee4000c2e1900 */
[----:B------:R-:W-:Y:S02]  /*0420*/  IMAD.WIDE R10, R15, 0x4, R10 ;  /* 0x000000040f0a7825 */ /* 0x000fe400078e020a */
[----:B------:R-:W2:Y:S02]  /*0430*/  LDG.E.EL R6, desc[UR4][R6.64] ;  /* 0x0000000406067981 */ /* 0x000ea4000c2e1900 */
[----:B-1----:R-:W-:-:S02]  /*0440*/  IMAD.WIDE R4, R12, 0x4, R4 ;  /* 0x000000040c047825 */ /* 0x002fc400078e0204 */
[----:B------:R-:W3:Y:S01]  /*0450*/  LDG.E.EL R11, desc[UR4][R10.64] ;  /* 0x000000040a0b7981 */ /* 0x000ee2000c2e1900 */
[----:B------:R-:W1:Y:S03]  /*0460*/  LDC.64 R12, c[0x0][0x238] ;  /* 0x00008e00ff0c7b82 */ /* 0x000e660000000a00 */
[----:B------:R-:W4:Y:S01]  /*0470*/  LDG.E.EL.64 R4, desc[UR4][R4.64] ;  /* 0x0000000404047981 */ /* 0x000f22000c2e1b00 */
[----:B-1----:R-:W-:-:S04]  /*0480*/  IMAD.WIDE R12, R0, 0x4, R12 ;  /* 0x00000004000c7825 */ /* 0x002fc800078e020c */
[----:B--2---:R-:W-:Y:S01]  /*0490*/  FADD R14, -R3, R6 ;  /* 0x00000006030e7221 */ /* 0x004fe20000000100 */
[----:B---3--:R-:W-:-:S03]  /*04a0*/  FADD R15, -R8, R11 ;  /* 0x0000000b080f7221 */ /* 0x008fc60000000100 */
[----:B----4-:R-:W-:Y:S01]  /*04b0*/  FFMA R14, R4, R14, R3 ;  /* 0x0000000e040e7223 */ /* 0x010fe20000000003 */
[----:B------:R-:W-:-:S05]  /*04c0*/  FFMA R15, R5, R15, R8 ;  /* 0x0000000f050f7223 */ /* 0x000fca0000000008 */
[----:B------:R-:W-:Y:S01]  /*04d0*/  STG.E.64 desc[UR4][R12.64], R14 ;  /* 0x0000000e0c007986 */ /* 0x000fe2000c101b04 */
[----:B------:R-:W-:Y:S05]  /*04e0*/  EXIT ;  /* 0x000000000000794d */ /* 0x000fea0003800000 */
.L_x_0:
[----:B------:R-:W-:-:S00]  /*04f0*/  BRA `(.L_x_0) ;  /* 0xfffffffc00fc7947 */ /* 0x000fc0000383ffff */
[----:B------:R-:W-:-:S00]  /*0500*/  NOP ;  /* 0x0000000000007918 */ /* 0x000fc00000000000 */
[----:B------:R-:W-:-:S00]  /*0510*/  NOP ;  /* 0x0000000000007918 */ /* 0x000fc00000000000 */
[----:B------:R-:W-:-:S00]  /*0520*/  NOP ;  /* 0x0000000000007918 */ /* 0x000fc00000000000 */
[----:B------:R-:W-:-:S00]  /*0530*/  NOP ;  /* 0x0000000000007918 */ /* 0x000fc00000000000 */
[----:B------:R-:W-:-:S00]  /*0540*/  NOP ;  /* 0x0000000000007918 */ /* 0x000fc00000000000 */
[----:B------:R-:W-:-:S00]  /*0550*/  NOP ;  /* 0x0000000000007918 */ /* 0x000fc00000000000 */
[----:B------:R-:W-:-:S00]  /*0560*/  NOP ;  /* 0x0000000000007918 */ /* 0x000fc00000000000 */
[----:B------:R-:W-:-:S00]  /*0570*/  NOP ;  /* 0x0000000000007918 */ /* 0x000fc00000000000 */
.L_x_1:


//--------------------- .nv.constant0.triton_poi_fused__unsafe_index_add_mul_sub_59 --------------------------
	.section	.nv.constant0.triton_poi_fused__unsafe_index_add_mul_sub_59,"a",@progbits
	.sectionflags	@""
	.align	4
.nv.constant0.triton_poi_fused__unsafe_index_add_mul_sub_59:
	.zero		580
